//
// Generated by NVIDIA NVVM Compiler
//
// Compiler Build ID: CL-36424714
// Cuda compilation tools, release 13.0, V13.0.88
// Based on NVVM 20.0.0
//

.version 9.0
.target sm_100
.address_size 64

	// .globl	_Z6test01v
.extern .func  (.param .b32 func_retval0) vprintf
(
	.param .b64 vprintf_param_0,
	.param .b64 vprintf_param_1
)
;
.global .align 1 .b8 $str[66] = {10, 84, 104, 101, 32, 98, 108, 111, 99, 107, 32, 73, 68, 32, 105, 115, 32, 37, 100, 32, 45, 45, 45, 32, 84, 104, 101, 32, 116, 104, 114, 101, 97, 100, 32, 73, 68, 32, 105, 115, 32, 37, 100, 32, 45, 45, 45, 32, 84, 104, 101, 32, 119, 97, 114, 112, 32, 73, 68, 32, 105, 115, 32, 37, 100};
.global .align 1 .b8 $str$1[12] = {10, 97, 91, 37, 100, 93, 32, 61, 32, 37, 100};
.global .align 1 .b8 $str$2[24] = {10, 72, 101, 108, 108, 111, 32, 87, 111, 114, 108, 100, 32, 102, 114, 111, 109, 32, 71, 80, 85, 33, 10};
.global .align 1 .b8 $str$3[58] = {10, 84, 104, 101, 32, 98, 108, 111, 99, 107, 32, 73, 68, 32, 105, 115, 32, 37, 100, 32, 45, 45, 45, 32, 84, 104, 101, 32, 116, 104, 114, 101, 97, 100, 32, 73, 68, 32, 105, 115, 32, 37, 100, 32, 45, 45, 45, 32, 116, 105, 100, 32, 105, 115, 32, 37, 100};

.visible .entry _Z6test01v()
{
	.local .align 8 .b8 	__local_depot0[16];
	.reg .b64 	%SP;
	.reg .b64 	%SPL;
	.reg .b32 	%r<6>;
	.reg .b64 	%rd<5>;

	mov.u64 	%SPL, __local_depot0;
	cvta.local.u64 	%SP, %SPL;
	add.u64 	%rd1, %SP, 0;
	add.u64 	%rd2, %SPL, 0;
	mov.u32 	%r1, %tid.x;
	shr.u32 	%r2, %r1, 5;
	mov.u32 	%r3, %ctaid.x;
	st.local.v2.u32 	[%rd2], {%r3, %r1};
	st.local.u32 	[%rd2+8], %r2;
	mov.u64 	%rd3, $str;
	cvta.global.u64 	%rd4, %rd3;
	{ // callseq 0, 0
	.param .b64 param0;
	st.param.b64 	[param0], %rd4;
	.param .b64 param1;
	st.param.b64 	[param1], %rd1;
	.param .b32 retval0;
	call.uni (retval0), 
	vprintf, 
	(
	param0, 
	param1
	);
	ld.param.b32 	%r4, [retval0];
	} // callseq 0
	ret;

}
	// .globl	_Z6test02Pi
.visible .entry _Z6test02Pi(
	.param .u64 .ptr .align 1 _Z6test02Pi_param_0
)
{
	.local .align 8 .b8 	__local_depot1[8];
	.reg .b64 	%SP;
	.reg .b64 	%SPL;
	.reg .b32 	%r<7>;
	.reg .b64 	%rd<9>;

	mov.u64 	%SPL, __local_depot1;
	cvta.local.u64 	%SP, %SPL;
	ld.param.u64 	%rd1, [_Z6test02Pi_param_0];
	cvta.to.global.u64 	%rd2, %rd1;
	add.u64 	%rd3, %SP, 0;
	add.u64 	%rd4, %SPL, 0;
	mov.u32 	%r1, %tid.x;
	mov.u32 	%r2, %ctaid.x;
	mov.u32 	%r3, %ntid.x;
	mad.lo.s32 	%r4, %r2, %r3, %r1;
	mul.wide.s32 	%rd5, %r4, 4;
	add.s64 	%rd6, %rd2, %rd5;
	st.global.u32 	[%rd6], %r4;
	st.local.v2.u32 	[%rd4], {%r4, %r4};
	mov.u64 	%rd7, $str$1;
	cvta.global.u64 	%rd8, %rd7;
	{ // callseq 1, 0
	.param .b64 param0;
	st.param.b64 	[param0], %rd8;
	.param .b64 param1;
	st.param.b64 	[param1], %rd3;
	.param .b32 retval0;
	call.uni (retval0), 
	vprintf, 
	(
	param0, 
	param1
	);
	ld.param.b32 	%r5, [retval0];
	} // callseq 1
	ret;

}
	// .globl	_Z6test03v
.visible .entry _Z6test03v()
{
	.reg .b32 	%r<3>;
	.reg .b64 	%rd<3>;

	mov.u64 	%rd1, $str$2;
	cvta.global.u64 	%rd2, %rd1;
	{ // callseq 2, 0
	.param .b64 param0;
	st.param.b64 	[param0], %rd2;
	.param .b64 param1;
	st.param.b64 	[param1], 0;
	.param .b32 retval0;
	call.uni (retval0), 
	vprintf, 
	(
	param0, 
	param1
	);
	ld.param.b32 	%r1, [retval0];
	} // callseq 2
	ret;

}
	// .globl	_Z6test04v
.visible .entry _Z6test04v()
{
	.local .align 8 .b8 	__local_depot3[16];
	.reg .b64 	%SP;
	.reg .b64 	%SPL;
	.reg .b32 	%r<7>;
	.reg .b64 	%rd<5>;

	mov.u64 	%SPL, __local_depot3;
	cvta.local.u64 	%SP, %SPL;
	add.u64 	%rd1, %SP, 0;
	add.u64 	%rd2, %SPL, 0;
	mov.u32 	%r1, %tid.x;
	mov.u32 	%r2, %ctaid.x;
	mov.u32 	%r3, %ntid.x;
	mad.lo.s32 	%r4, %r2, %r3, %r1;
	st.local.v2.u32 	[%rd2], {%r2, %r1};
	st.local.u32 	[%rd2+8], %r4;
	mov.u64 	%rd3, $str$3;
	cvta.global.u64 	%rd4, %rd3;
	{ // callseq 3, 0
	.param .b64 param0;
	st.param.b64 	[param0], %rd4;
	.param .b64 param1;
	st.param.b64 	[param1], %rd1;
	.param .b32 retval0;
	call.uni (retval0), 
	vprintf, 
	(
	param0, 
	param1
	);
	ld.param.b32 	%r5, [retval0];
	} // callseq 3
	ret;

}
	// .globl	_Z9vectorAddPiS_S_i
.visible .entry _Z9vectorAddPiS_S_i(
	.param .u64 .ptr .align 1 _Z9vectorAddPiS_S_i_param_0,
	.param .u64 .ptr .align 1 _Z9vectorAddPiS_S_i_param_1,
	.param .u64 .ptr .align 1 _Z9vectorAddPiS_S_i_param_2,
	.param .u32 _Z9vectorAddPiS_S_i_param_3
)
{
	.reg .b32 	%r<5>;
	.reg .b64 	%rd<11>;

	ld.param.u64 	%rd1, [_Z9vectorAddPiS_S_i_param_0];
	ld.param.u64 	%rd2, [_Z9vectorAddPiS_S_i_param_1];
	ld.param.u64 	%rd3, [_Z9vectorAddPiS_S_i_param_2];
	cvta.to.global.u64 	%rd4, %rd3;
	cvta.to.global.u64 	%rd5, %rd2;
	cvta.to.global.u64 	%rd6, %rd1;
	mov.u32 	%r1, %tid.x;
	mul.wide.u32 	%rd7, %r1, 4;
	add.s64 	%rd8, %rd6, %rd7;
	ld.global.u32 	%r2, [%rd8];
	add.s64 	%rd9, %rd5, %rd7;
	ld.global.u32 	%r3, [%rd9];
	add.s32 	%r4, %r3, %r2;
	add.s64 	%rd10, %rd4, %rd7;
	st.global.u32 	[%rd10], %r4;
	ret;

}


// ===== COMPILED SASS (sm_100) =====

	.target	sm_100

	.elftype	@"ET_EXEC"


//--------------------- .note.nv.tkinfo           --------------------------
	.section	.note.nv.tkinfo,"",@"SHT_NOTE"
	.sectionflags	@"SHF_NOTE_NV_TKINFO"
	.tkinfo
        /*0018*/ 	.word	0x00000002
        /*0030*/ 	.string	""
        /*0030*/ 	.string	"ptxas"
        /*0030*/ 	.string	"Cuda compilation tools, release 13.0, V13.0.88"
        /*0030*/ 	.string	"Build cuda_13.0.r13.0/compiler.36424714_0"
        /*0030*/ 	.string	"-arch sm_100 -m 64 "



//--------------------- .note.nv.cuinfo           --------------------------
	.section	.note.nv.cuinfo,"",@"SHT_NOTE"
	.sectionflags	@"SHF_NOTE_NV_CUINFO"
        /*0018*/ 	.short	0x0002
        /*001a*/ 	.short	0x0064
        /*001c*/ 	.short	0x0082
	.zero		2


//--------------------- .nv.info                  --------------------------
	.section	.nv.info,"",@"SHT_CUDA_INFO"
	.align	4


	//----- nvinfo : EIATTR_REGCOUNT
	.align		4
        /*0000*/ 	.byte	0x04, 0x2f
        /*0002*/ 	.short	(.L_5 - .L_4)
	.align		4
.L_4:
        /*0004*/ 	.word	index@(_Z6test01v)
        /*0008*/ 	.word	0x00000018


	//----- nvinfo : EIATTR_FRAME_SIZE
	.align		4
.L_5:
        /*000c*/ 	.byte	0x04, 0x11
        /*000e*/ 	.short	(.L_7 - .L_6)
	.align		4
.L_6:
        /*0010*/ 	.word	index@(_Z6test01v)
        /*0014*/ 	.word	0x00000010


	//----- nvinfo : EIATTR_REGCOUNT
	.align		4
.L_7:
        /*0018*/ 	.byte	0x04, 0x2f
        /*001a*/ 	.short	(.L_9 - .L_8)
	.align		4
.L_8:
        /*001c*/ 	.word	index@(_Z6test02Pi)
        /*0020*/ 	.word	0x00000018


	//----- nvinfo : EIATTR_FRAME_SIZE
	.align		4
.L_9:
        /*0024*/ 	.byte	0x04, 0x11
        /*0026*/ 	.short	(.L_11 - .L_10)
	.align		4
.L_10:
        /*0028*/ 	.word	index@(_Z6test02Pi)
        /*002c*/ 	.word	0x00000008


	//----- nvinfo : EIATTR_REGCOUNT
	.align		4
.L_11:
        /*0030*/ 	.byte	0x04, 0x2f
        /*0032*/ 	.short	(.L_13 - .L_12)
	.align		4
.L_12:
        /*0034*/ 	.word	index@(_Z6test03v)
        /*0038*/ 	.word	0x00000018


	//----- nvinfo : EIATTR_FRAME_SIZE
	.align		4
.L_13:
        /*003c*/ 	.byte	0x04, 0x11
        /*003e*/ 	.short	(.L_15 - .L_14)
	.align		4
.L_14:
        /*0040*/ 	.word	index@(_Z6test03v)
        /*0044*/ 	.word	0x00000000


	//----- nvinfo : EIATTR_REGCOUNT
	.align		4
.L_15:
        /*0048*/ 	.byte	0x04, 0x2f
        /*004a*/ 	.short	(.L_17 - .L_16)
	.align		4
.L_16:
        /*004c*/ 	.word	index@(_Z6test04v)
        /*0050*/ 	.word	0x00000018


	//----- nvinfo : EIATTR_FRAME_SIZE
	.align		4
.L_17:
        /*0054*/ 	.byte	0x04, 0x11
        /*0056*/ 	.short	(.L_19 - .L_18)
	.align		4
.L_18:
        /*0058*/ 	.word	index@(_Z6test04v)
        /*005c*/ 	.word	0x00000010


	//----- nvinfo : EIATTR_REGCOUNT
	.align		4
.L_19:
        /*0060*/ 	.byte	0x04, 0x2f
        /*0062*/ 	.short	(.L_21 - .L_20)
	.align		4
.L_20:
        /*0064*/ 	.word	index@(_Z9vectorAddPiS_S_i)
        /*0068*/ 	.word	0x0000000c


	//----- nvinfo : EIATTR_FRAME_SIZE
	.align		4
.L_21:
        /*006c*/ 	.byte	0x04, 0x11
        /*006e*/ 	.short	(.L_23 - .L_22)
	.align		4
.L_22:
        /*0070*/ 	.word	index@(_Z9vectorAddPiS_S_i)
        /*0074*/ 	.word	0x00000000


	//----- nvinfo : EIATTR_MIN_STACK_SIZE
	.align		4
.L_23:
        /*0078*/ 	.byte	0x04, 0x12
        /*007a*/ 	.short	(.L_25 - .L_24)
	.align		4
.L_24:
        /*007c*/ 	.word	index@(_Z9vectorAddPiS_S_i)
        /*0080*/ 	.word	0x00000000


	//----- nvinfo : EIATTR_MIN_STACK_SIZE
	.align		4
.L_25:
        /*0084*/ 	.byte	0x04, 0x12
        /*0086*/ 	.short	(.L_27 - .L_26)
	.align		4
.L_26:
        /*0088*/ 	.word	index@(_Z6test04v)
        /*008c*/ 	.word	0x00000010


	//----- nvinfo : EIATTR_MIN_STACK_SIZE
	.align		4
.L_27:
        /*0090*/ 	.byte	0x04, 0x12
        /*0092*/ 	.short	(.L_29 - .L_28)
	.align		4
.L_28:
        /*0094*/ 	.word	index@(_Z6test03v)
        /*0098*/ 	.word	0x00000000


	//----- nvinfo : EIATTR_MIN_STACK_SIZE
	.align		4
.L_29:
        /*009c*/ 	.byte	0x04, 0x12
        /*009e*/ 	.short	(.L_31 - .L_30)
	.align		4
.L_30:
        /*00a0*/ 	.word	index@(_Z6test02Pi)
        /*00a4*/ 	.word	0x00000008


	//----- nvinfo : EIATTR_MIN_STACK_SIZE
	.align		4
.L_31:
        /*00a8*/ 	.byte	0x04, 0x12
        /*00aa*/ 	.short	(.L_33 - .L_32)
	.align		4
.L_32:
        /*00ac*/ 	.word	index@(_Z6test01v)
        /*00b0*/ 	.word	0x00000010
.L_33:


//--------------------- .nv.compat                --------------------------
	.section	.nv.compat,"",@"SHT_CUDA_COMPAT_INFO"
	.align	4
        /*0000*/ 	.byte	0x02, 0x09, 0x00, 0x00, 0x02, 0x02, 0x01, 0x00, 0x02, 0x05, 0x05, 0x00, 0x03, 0x07, 0x01, 0x01
        /*0010*/ 	.byte	0x02, 0x03, 0x00, 0x00, 0x02, 0x06, 0x01, 0x00, 0x04, 0x0b, 0x08, 0x00, 0x09, 0x00, 0x00, 0x00
        /*0020*/ 	.byte	0x00, 0x00, 0x00, 0x00


//--------------------- .nv.info._Z9vectorAddPiS_S_i --------------------------
	.section	.nv.info._Z9vectorAddPiS_S_i,"",@"SHT_CUDA_INFO"
	.sectionflags	@""
	.align	4


	//----- nvinfo : EIATTR_CUDA_API_VERSION
	.align		4
        /*0000*/ 	.byte	0x04, 0x37
        /*0002*/ 	.short	(.L_35 - .L_34)
.L_34:
        /*0004*/ 	.word	0x00000082


	//----- nvinfo : EIATTR_KPARAM_INFO
	.align		4
.L_35:
        /*0008*/ 	.byte	0x04, 0x17
        /*000a*/ 	.short	(.L_37 - .L_36)
.L_36:
        /*000c*/ 	.word	0x00000000
        /*0010*/ 	.short	0x0003
        /*0012*/ 	.short	0x0018
        /*0014*/ 	.byte	0x00, 0xf0, 0x11, 0x00


	//----- nvinfo : EIATTR_KPARAM_INFO
	.align		4
.L_37:
        /*0018*/ 	.byte	0x04, 0x17
        /*001a*/ 	.short	(.L_39 - .L_38)
.L_38:
        /*001c*/ 	.word	0x00000000
        /*0020*/ 	.short	0x0002
        /*0022*/ 	.short	0x0010
        /*0024*/ 	.byte	0x00, 0xf5, 0x21, 0x00


	//----- nvinfo : EIATTR_KPARAM_INFO
	.align		4
.L_39:
        /*0028*/ 	.byte	0x04, 0x17
        /*002a*/ 	.short	(.L_41 - .L_40)
.L_40:
        /*002c*/ 	.word	0x00000000
        /*0030*/ 	.short	0x0001
        /*0032*/ 	.short	0x0008
        /*0034*/ 	.byte	0x00, 0xf5, 0x21, 0x00


	//----- nvinfo : EIATTR_KPARAM_INFO
	.align		4
.L_41:
        /*0038*/ 	.byte	0x04, 0x17
        /*003a*/ 	.short	(.L_43 - .L_42)
.L_42:
        /*003c*/ 	.word	0x00000000
        /*0040*/ 	.short	0x0000
        /*0042*/ 	.short	0x0000
        /*0044*/ 	.byte	0x00, 0xf5, 0x21, 0x00


	//----- nvinfo : EIATTR_SPARSE_MMA_MASK
	.align		4
.L_43:
        /*0048*/ 	.byte	0x03, 0x50
        /*004a*/ 	.short	0x0000


	//----- nvinfo : EIATTR_MAXREG_COUNT
	.align		4
        /*004c*/ 	.byte	0x03, 0x1b
        /*004e*/ 	.short	0x00ff


	//----- nvinfo : EIATTR_MERCURY_ISA_VERSION
	.align		4
        /*0050*/ 	.byte	0x03, 0x5f
        /*0052*/ 	.short	0x0101


	//----- nvinfo : EIATTR_VRC_CTA_INIT_COUNT
	.align		4
        /*0054*/ 	.byte	0x02, 0x4a
	.zero		1
	.zero		1


	//----- nvinfo : EIATTR_EXIT_INSTR_OFFSETS
	.align		4
        /*0058*/ 	.byte	0x04, 0x1c
        /*005a*/ 	.short	(.L_45 - .L_44)


	//   ....[0]....
.L_44:
        /*005c*/ 	.word	0x000000d0


	//----- nvinfo : EIATTR_CBANK_PARAM_SIZE
	.align		4
.L_45:
        /*0060*/ 	.byte	0x03, 0x19
        /*0062*/ 	.short	0x001c


	//----- nvinfo : EIATTR_PARAM_CBANK
	.align		4
        /*0064*/ 	.byte	0x04, 0x0a
        /*0066*/ 	.short	(.L_47 - .L_46)
	.align		4
.L_46:
        /*0068*/ 	.word	index@(.nv.constant0._Z9vectorAddPiS_S_i)
        /*006c*/ 	.short	0x0380
        /*006e*/ 	.short	0x001c


	//----- nvinfo : EIATTR_SW_WAR
	.align		4
.L_47:
        /*0070*/ 	.byte	0x04, 0x36
        /*0072*/ 	.short	(.L_49 - .L_48)
.L_48:
        /*0074*/ 	.word	0x00000008
.L_49:


//--------------------- .nv.info._Z6test04v       --------------------------
	.section	.nv.info._Z6test04v,"",@"SHT_CUDA_INFO"
	.sectionflags	@""
	.align	4


	//----- nvinfo : EIATTR_CUDA_API_VERSION
	.align		4
        /*0000*/ 	.byte	0x04, 0x37
        /*0002*/ 	.short	(.L_51 - .L_50)
.L_50:
        /*0004*/ 	.word	0x00000082


	//----- nvinfo : EIATTR_SPARSE_MMA_MASK
	.align		4
.L_51:
        /*0008*/ 	.byte	0x03, 0x50
        /*000a*/ 	.short	0x0000


	//----- nvinfo : EIATTR_MAXREG_COUNT
	.align		4
        /*000c*/ 	.byte	0x03, 0x1b
        /*000e*/ 	.short	0x00ff


	//----- nvinfo : EIATTR_EXTERNS
	.align		4
        /*0010*/ 	.byte	0x04, 0x0f
        /*0012*/ 	.short	(.L_53 - .L_52)


	//   ....[0]....
	.align		4
.L_52:
        /*0014*/ 	.word	index@(vprintf)


	//----- nvinfo : EIATTR_MERCURY_ISA_VERSION
	.align		4
.L_53:
        /*0018*/ 	.byte	0x03, 0x5f
        /*001a*/ 	.short	0x0101


	//----- nvinfo : EIATTR_VRC_CTA_INIT_COUNT
	.align		4
        /*001c*/ 	.byte	0x02, 0x4a
	.zero		1
	.zero		1


	//----- nvinfo : EIATTR_SYSCALL_OFFSETS
	.align		4
        /*0020*/ 	.byte	0x04, 0x46
        /*0022*/ 	.short	(.L_55 - .L_54)


	//   ....[0]....
.L_54:
        /*0024*/ 	.word	0x00000120


	//----- nvinfo : EIATTR_EXIT_INSTR_OFFSETS
	.align		4
.L_55:
        /*0028*/ 	.byte	0x04, 0x1c
        /*002a*/ 	.short	(.L_57 - .L_56)


	//   ....[0]....
.L_56:
        /*002c*/ 	.word	0x00000130


	//----- nvinfo : EIATTR_SW_WAR
	.align		4
.L_57:
        /*0030*/ 	.byte	0x04, 0x36
        /*0032*/ 	.short	(.L_59 - .L_58)
.L_58:
        /*0034*/ 	.word	0x00000008
.L_59:


//--------------------- .nv.info._Z6test03v       --------------------------
	.section	.nv.info._Z6test03v,"",@"SHT_CUDA_INFO"
	.sectionflags	@""
	.align	4


	//----- nvinfo : EIATTR_CUDA_API_VERSION
	.align		4
        /*0000*/ 	.byte	0x04, 0x37
        /*0002*/ 	.short	(.L_61 - .L_60)
.L_60:
        /*0004*/ 	.word	0x00000082


	//----- nvinfo : EIATTR_SPARSE_MMA_MASK
	.align		4
.L_61:
        /*0008*/ 	.byte	0x03, 0x50
        /*000a*/ 	.short	0x0000


	//----- nvinfo : EIATTR_MAXREG_COUNT
	.align		4
        /*000c*/ 	.byte	0x03, 0x1b
        /*000e*/ 	.short	0x00ff


	//----- nvinfo : EIATTR_EXTERNS
	.align		4
        /*0010*/ 	.byte	0x04, 0x0f
        /*0012*/ 	.short	(.L_63 - .L_62)


	//   ....[0]....
	.align		4
.L_62:
        /*0014*/ 	.word	index@(vprintf)


	//----- nvinfo : EIATTR_MERCURY_ISA_VERSION
	.align		4
.L_63:
        /*0018*/ 	.byte	0x03, 0x5f
        /*001a*/ 	.short	0x0101


	//----- nvinfo : EIATTR_VRC_CTA_INIT_COUNT
	.align		4
        /*001c*/ 	.byte	0x02, 0x4a
	.zero		1
	.zero		1


	//----- nvinfo : EIATTR_SYSCALL_OFFSETS
	.align		4
        /*0020*/ 	.byte	0x04, 0x46
        /*0022*/ 	.short	(.L_65 - .L_64)


	//   ....[0]....
.L_64:
        /*0024*/ 	.word	0x00000080


	//----- nvinfo : EIATTR_EXIT_INSTR_OFFSETS
	.align		4
.L_65:
        /*0028*/ 	.byte	0x04, 0x1c
        /*002a*/ 	.short	(.L_67 - .L_66)


	//   ....[0]....
.L_66:
        /*002c*/ 	.word	0x00000090


	//----- nvinfo : EIATTR_SW_WAR
	.align		4
.L_67:
        /*0030*/ 	.byte	0x04, 0x36
        /*0032*/ 	.short	(.L_69 - .L_68)
.L_68:
        /*0034*/ 	.word	0x00000008
.L_69:


//--------------------- .nv.info._Z6test02Pi      --------------------------
	.section	.nv.info._Z6test02Pi,"",@"SHT_CUDA_INFO"
	.sectionflags	@""
	.align	4


	//----- nvinfo : EIATTR_CUDA_API_VERSION
	.align		4
        /*0000*/ 	.byte	0x04, 0x37
        /*0002*/ 	.short	(.L_71 - .L_70)
.L_70:
        /*0004*/ 	.word	0x00000082


	//----- nvinfo : EIATTR_KPARAM_INFO
	.align		4
.L_71:
        /*0008*/ 	.byte	0x04, 0x17
        /*000a*/ 	.short	(.L_73 - .L_72)
.L_72:
        /*000c*/ 	.word	0x00000000
        /*0010*/ 	.short	0x0000
        /*0012*/ 	.short	0x0000
        /*0014*/ 	.byte	0x00, 0xf5, 0x21, 0x00


	//----- nvinfo : EIATTR_SPARSE_MMA_MASK
	.align		4
.L_73:
        /*0018*/ 	.byte	0x03, 0x50
        /*001a*/ 	.short	0x0000


	//----- nvinfo : EIATTR_MAXREG_COUNT
	.align		4
        /*001c*/ 	.byte	0x03, 0x1b
        /*001e*/ 	.short	0x00ff


	//----- nvinfo : EIATTR_EXTERNS
	.align		4
        /*0020*/ 	.byte	0x04, 0x0f
        /*0022*/ 	.short	(.L_75 - .L_74)


	//   ....[0]....
	.align		4
.L_74:
        /*0024*/ 	.word	index@(vprintf)


	//----- nvinfo : EIATTR_MERCURY_ISA_VERSION
	.align		4
.L_75:
        /*0028*/ 	.byte	0x03, 0x5f
        /*002a*/ 	.short	0x0101


	//----- nvinfo : EIATTR_VRC_CTA_INIT_COUNT
	.align		4
        /*002c*/ 	.byte	0x02, 0x4a
	.zero		1
	.zero		1


	//----- nvinfo : EIATTR_SYSCALL_OFFSETS
	.align		4
        /*0030*/ 	.byte	0x04, 0x46
        /*0032*/ 	.short	(.L_77 - .L_76)


	//   ....[0]....
.L_76:
        /*0034*/ 	.word	0x00000160


	//----- nvinfo : EIATTR_EXIT_INSTR_OFFSETS
	.align		4
.L_77:
        /*0038*/ 	.byte	0x04, 0x1c
        /*003a*/ 	.short	(.L_79 - .L_78)


	//   ....[0]....
.L_78:
        /*003c*/ 	.word	0x00000170


	//----- nvinfo : EIATTR_CBANK_PARAM_SIZE
	.align		4
.L_79:
        /*0040*/ 	.byte	0x03, 0x19
        /*0042*/ 	.short	0x0008


	//----- nvinfo : EIATTR_PARAM_CBANK
	.align		4
        /*0044*/ 	.byte	0x04, 0x0a
        /*0046*/ 	.short	(.L_81 - .L_80)
	.align		4
.L_80:
        /*0048*/ 	.word	index@(.nv.constant0._Z6test02Pi)
        /*004c*/ 	.short	0x0380
        /*004e*/ 	.short	0x0008


	//----- nvinfo : EIATTR_SW_WAR
	.align		4
.L_81:
        /*0050*/ 	.byte	0x04, 0x36
        /*0052*/ 	.short	(.L_83 - .L_82)
.L_82:
        /*0054*/ 	.word	0x00000008
.L_83:


//--------------------- .nv.info._Z6test01v       --------------------------
	.section	.nv.info._Z6test01v,"",@"SHT_CUDA_INFO"
	.sectionflags	@""
	.align	4


	//----- nvinfo : EIATTR_CUDA_API_VERSION
	.align		4
        /*0000*/ 	.byte	0x04, 0x37
        /*0002*/ 	.short	(.L_85 - .L_84)
.L_84:
        /*0004*/ 	.word	0x00000082


	//----- nvinfo : EIATTR_SPARSE_MMA_MASK
	.align		4
.L_85:
        /*0008*/ 	.byte	0x03, 0x50
        /*000a*/ 	.short	0x0000


	//----- nvinfo : EIATTR_MAXREG_COUNT
	.align		4
        /*000c*/ 	.byte	0x03, 0x1b
        /*000e*/ 	.short	0x00ff


	//----- nvinfo : EIATTR_EXTERNS
	.align		4
        /*0010*/ 	.byte	0x04, 0x0f
        /*0012*/ 	.short	(.L_87 - .L_86)


	//   ....[0]....
	.align		4
.L_86:
        /*0014*/ 	.word	index@(vprintf)


	//----- nvinfo : EIATTR_MERCURY_ISA_VERSION
	.align		4
.L_87:
        /*0018*/ 	.byte	0x03, 0x5f
        /*001a*/ 	.short	0x0101


	//----- nvinfo : EIATTR_VRC_CTA_INIT_COUNT
	.align		4
        /*001c*/ 	.byte	0x02, 0x4a
	.zero		1
	.zero		1


	//----- nvinfo : EIATTR_SYSCALL_OFFSETS
	.align		4
        /*0020*/ 	.byte	0x04, 0x46
        /*0022*/ 	.short	(.L_89 - .L_88)


	//   ....[0]....
.L_88:
        /*0024*/ 	.word	0x00000110


	//----- nvinfo : EIATTR_EXIT_INSTR_OFFSETS
	.align		4
.L_89:
        /*0028*/ 	.byte	0x04, 0x1c
        /*002a*/ 	.short	(.L_91 - .L_90)


	//   ....[0]....
.L_90:
        /*002c*/ 	.word	0x00000120


	//----- nvinfo : EIATTR_SW_WAR
	.align		4
.L_91:
        /*0030*/ 	.byte	0x04, 0x36
        /*0032*/ 	.short	(.L_93 - .L_92)
.L_92:
        /*0034*/ 	.word	0x00000008
.L_93:


//--------------------- .nv.callgraph             --------------------------
	.section	.nv.callgraph,"",@"SHT_CUDA_CALLGRAPH"
	.align	4
	.sectionentsize	8
	.align		4
        /*0000*/ 	.word	0x00000000
	.align		4
        /*0004*/ 	.word	0xffffffff
	.align		4
        /*0008*/ 	.word	index@(_Z6test04v)
	.align		4
        /*000c*/ 	.word	index@(vprintf)
	.align		4
        /*0010*/ 	.word	index@(_Z6test03v)
	.align		4
        /*0014*/ 	.word	index@(vprintf)
	.align		4
        /*0018*/ 	.word	index@(_Z6test02Pi)
	.align		4
        /*001c*/ 	.word	index@(vprintf)
	.align		4
        /*0020*/ 	.word	index@(_Z6test01v)
	.align		4
        /*0024*/ 	.word	index@(vprintf)
	.align		4
        /*0028*/ 	.word	0x00000000
	.align		4
        /*002c*/ 	.word	0xfffffffe
	.align		4
        /*0030*/ 	.word	0x00000000
	.align		4
        /*0034*/ 	.word	0xfffffffd
	.align		4
        /*0038*/ 	.word	0x00000000
	.align		4
        /*003c*/ 	.word	0xfffffffc


//--------------------- .nv.constant4             --------------------------
	.section	.nv.constant4,"a",@progbits
	.align	8
	.align		8
.nv.constant4:
        /*0000*/ 	.dword	$str
	.align		8
        /*0008*/ 	.dword	$str$1
	.align		8
        /*0010*/ 	.dword	$str$2
	.align		8
        /*0018*/ 	.dword	$str$3
	.align		8
        /*0020*/ 	.dword	vprintf


//--------------------- .text._Z9vectorAddPiS_S_i --------------------------
	.section	.text._Z9vectorAddPiS_S_i,"ax",@progbits
	.align	128
        .global         _Z9vectorAddPiS_S_i
        .type           _Z9vectorAddPiS_S_i,@function
        .size           _Z9vectorAddPiS_S_i,(.L_x_9 - _Z9vectorAddPiS_S_i)
        .other          _Z9vectorAddPiS_S_i,@"STO_CUDA_ENTRY STV_DEFAULT"
_Z9vectorAddPiS_S_i:
.text._Z9vectorAddPiS_S_i:
[----:B------:R-:W-:Y:S01]  /*0000*/  LDC R1, c[0x0][0x37c] ;  /* 0x0000df00ff017b82 */ /* 0x000fe20000000800 */
[----:B------:R-:W0:Y:S07]  /*0010*/  S2R R9, SR_TID.X ;  /* 0x0000000000097919 */ /* 0x000e2e0000002100 */
[----:B------:R-:W0:Y:S01]  /*0020*/  LDC.64 R2, c[0x0][0x380] ;  /* 0x0000e000ff027b82 */ /* 0x000e220000000a00 */
[----:B------:R-:W1:Y:S07]  /*0030*/  LDCU.64 UR4, c[0x0][0x358] ;  /* 0x00006b00ff0477ac */ /* 0x000e6e0008000a00 */
[----:B------:R-:W2:Y:S08]  /*0040*/  LDC.64 R4, c[0x0][0x388] ;  /* 0x0000e200ff047b82 */ /* 0x000eb00000000a00 */
[----:B------:R-:W3:Y:S01]  /*0050*/  LDC.64 R6, c[0x0][0x390] ;  /* 0x0000e400ff067b82 */ /* 0x000ee20000000a00 */
[----:B0-----:R-:W-:-:S04]  /*0060*/  IMAD.WIDE.U32 R2, R9, 0x4, R2 ;  /* 0x0000000409027825 */ /* 0x001fc800078e0002 */
[C---:B--2---:R-:W-:Y:S02]  /*0070*/  IMAD.WIDE.U32 R4, R9.reuse, 0x4, R4 ;  /* 0x0000000409047825 */ /* 0x044fe400078e0004 */
[----:B-1----:R-:W2:Y:S04]  /*0080*/  LDG.E R2, desc[UR4][R2.64] ;  /* 0x0000000402027981 */ /* 0x002ea8000c1e1900 */
[----:B------:R-:W2:Y:S01]  /*0090*/  LDG.E R5, desc[UR4][R4.64] ;  /* 0x0000000404057981 */ /* 0x000ea2000c1e1900 */
[----:B---3--:R-:W-:Y:S01]  /*00a0*/  IMAD.WIDE.U32 R6, R9, 0x4, R6 ;  /* 0x0000000409067825 */ /* 0x008fe200078e0006 */
[----:B--2---:R-:W-:-:S05]  /*00b0*/  IADD3 R9, PT, PT, R2, R5, RZ ;  /* 0x0000000502097210 */ /* 0x004fca0007ffe0ff */
[----:B------:R-:W-:Y:S01]  /*00c0*/  STG.E desc[UR4][R6.64], R9 ;  /* 0x0000000906007986 */ /* 0x000fe2000c101904 */
[----:B------:R-:W-:Y:S05]  /*00d0*/  EXIT ;  /* 0x000000000000794d */ /* 0x000fea0003800000 */
.L_x_0:
[----:B------:R-:W-:-:S00]  /*00e0*/  BRA `(.L_x_0) ;  /* 0xfffffffc00fc7947 */ /* 0x000fc0000383ffff */
[----:B------:R-:W-:-:S00]  /*00f0*/  NOP ;  /* 0x0000000000007918 */ /* 0x000fc00000000000 */
        /* <DEDUP_REMOVED lines=8> */
.L_x_9:


//--------------------- .text._Z6test04v          --------------------------
	.section	.text._Z6test04v,"ax",@progbits
	.align	128
        .global         _Z6test04v
        .type           _Z6test04v,@function
        .size           _Z6test04v,(.L_x_10 - _Z6test04v)
        .other          _Z6test04v,@"STO_CUDA_ENTRY STV_DEFAULT"
_Z6test04v:
.text._Z6test04v:
[----:B------:R-:W0:Y:S01]  /*0000*/  LDC R1, c[0x0][0x37c] ;  /* 0x0000df00ff017b82 */ /* 0x000e220000000800 */
[----:B------:R-:W1:Y:S01]  /*0010*/  S2R R9, SR_TID.X ;  /* 0x0000000000097919 */ /* 0x000e620000002100 */
[----:B------:R-:W2:Y:S01]  /*0020*/  LDCU UR5, c[0x0][0x2fc] ;  /* 0x00005f80ff0577ac */ /* 0x000ea20008000800 */
[----:B------:R-:W-:Y:S01]  /*0030*/  MOV R2, 0x20 ;  /* 0x0000002000027802 */ /* 0x000fe20000000f00 */
[----:B0-----:R-:W-:Y:S01]  /*0040*/  VIADD R1, R1, 0xfffffff0 ;  /* 0xfffffff001017836 */ /* 0x001fe20000000000 */
[----:B------:R-:W1:Y:S01]  /*0050*/  S2R R8, SR_CTAID.X ;  /* 0x0000000000087919 */ /* 0x000e620000002500 */
[----:B------:R-:W1:Y:S03]  /*0060*/  LDCU UR6, c[0x0][0x360] ;  /* 0x00006c00ff0677ac */ /* 0x000e660008000800 */
[----:B------:R-:W0:Y:S01]  /*0070*/  LDC.64 R2, c[0x4][R2] ;  /* 0x0100000002027b82 */ /* 0x000e220000000a00 */
[----:B------:R-:W3:Y:S02]  /*0080*/  LDCU UR4, c[0x0][0x2f8] ;  /* 0x00005f00ff0477ac */ /* 0x000ee40008000800 */
[----:B---3--:R-:W-:-:S05]  /*0090*/  IADD3 R6, P0, PT, R1, UR4, RZ ;  /* 0x0000000401067c10 */ /* 0x008fca000ff1e0ff */
[----:B--2---:R-:W-:Y:S02]  /*00a0*/  IMAD.X R7, RZ, RZ, UR5, P0 ;  /* 0x00000005ff077e24 */ /* 0x004fe400080e06ff */
[----:B-1----:R-:W-:Y:S01]  /*00b0*/  IMAD R0, R8, UR6, R9 ;  /* 0x0000000608007c24 */ /* 0x002fe2000f8e0209 */
[----:B------:R1:W-:Y:S01]  /*00c0*/  STL.64 [R1], R8 ;  /* 0x0000000801007387 */ /* 0x0003e20000100a00 */
[----:B------:R-:W2:Y:S03]  /*00d0*/  LDCU.64 UR6, c[0x4][0x18] ;  /* 0x01000300ff0677ac */ /* 0x000ea60008000a00 */
[----:B------:R1:W-:Y:S01]  /*00e0*/  STL [R1+0x8], R0 ;  /* 0x0000080001007387 */ /* 0x0003e20000100800 */
[----:B--2---:R-:W-:Y:S01]  /*00f0*/  IMAD.U32 R4, RZ, RZ, UR6 ;  /* 0x00000006ff047e24 */ /* 0x004fe2000f8e00ff */
[----:B01----:R-:W-:-:S07]  /*0100*/  MOV R5, UR7 ;  /* 0x0000000700057c02 */ /* 0x003fce0008000f00 */
[----:B------:R-:W-:-:S07]  /*0110*/  LEPC R20, `(.L_x_1) ;  /* 0x000000001014794e */ /* 0x000fce0000000000 */
[----:B------:R-:W-:Y:S05]  /*0120*/  CALL.ABS.NOINC R2 ;  /* 0x0000000002007343 */ /* 0x000fea0003c00000 */
.L_x_1:
[----:B------:R-:W-:Y:S05]  /*0130*/  EXIT ;  /* 0x000000000000794d */ /* 0x000fea0003800000 */
.L_x_2:
        /* <DEDUP_REMOVED lines=12> */
.L_x_10:


//--------------------- .text._Z6test03v          --------------------------
	.section	.text._Z6test03v,"ax",@progbits
	.align	128
        .global         _Z6test03v
        .type           _Z6test03v,@function
        .size           _Z6test03v,(.L_x_11 - _Z6test03v)
        .other          _Z6test03v,@"STO_CUDA_ENTRY STV_DEFAULT"
_Z6test03v:
.text._Z6test03v:
[----:B------:R-:W0:Y:S01]  /*0000*/  LDC R1, c[0x0][0x37c] ;  /* 0x0000df00ff017b82 */ /* 0x000e220000000800 */
[----:B------:R-:W-:Y:S01]  /*0010*/  MOV R0, 0x20 ;  /* 0x0000002000007802 */ /* 0x000fe20000000f00 */
[----:B------:R-:W1:Y:S01]  /*0020*/  LDCU.64 UR4, c[0x4][0x10] ;  /* 0x01000200ff0477ac */ /* 0x000e620008000a00 */
[----:B------:R-:W-:-:S05]  /*0030*/  CS2R R6, SRZ ;  /* 0x0000000000067805 */ /* 0x000fca000001ff00 */
[----:B------:R2:W3:Y:S01]  /*0040*/  LDC.64 R2, c[0x4][R0] ;  /* 0x0100000000027b82 */ /* 0x0004e20000000a00 */
[----:B-1----:R-:W-:Y:S02]  /*0050*/  IMAD.U32 R4, RZ, RZ, UR4 ;  /* 0x00000004ff047e24 */ /* 0x002fe4000f8e00ff */
[----:B--2---:R-:W-:-:S07]  /*0060*/  IMAD.U32 R5, RZ, RZ, UR5 ;  /* 0x00000005ff057e24 */ /* 0x004fce000f8e00ff */
[----:B------:R-:W-:-:S07]  /*0070*/  LEPC R20, `(.L_x_3) ;  /* 0x000000001014794e */ /* 0x000fce0000000000 */
[----:B0--3--:R-:W-:Y:S05]  /*0080*/  CALL.ABS.NOINC R2 ;  /* 0x0000000002007343 */ /* 0x009fea0003c00000 */
.L_x_3:
[----:B------:R-:W-:Y:S05]  /*0090*/  EXIT ;  /* 0x000000000000794d */ /* 0x000fea0003800000 */
.L_x_4:
        /* <DEDUP_REMOVED lines=14> */
.L_x_11:


//--------------------- .text._Z6test02Pi         --------------------------
	.section	.text._Z6test02Pi,"ax",@progbits
	.align	128
        .global         _Z6test02Pi
        .type           _Z6test02Pi,@function
        .size           _Z6test02Pi,(.L_x_12 - _Z6test02Pi)
        .other          _Z6test02Pi,@"STO_CUDA_ENTRY STV_DEFAULT"
_Z6test02Pi:
.text._Z6test02Pi:
[----:B------:R-:W0:Y:S01]  /*0000*/  LDC R1, c[0x0][0x37c] ;  /* 0x0000df00ff017b82 */ /* 0x000e220000000800 */
[----:B------:R-:W1:Y:S01]  /*0010*/  S2R R2, SR_TID.X ;  /* 0x0000000000027919 */ /* 0x000e620000002100 */
[----:B------:R-:W2:Y:S06]  /*0020*/  LDCU UR7, c[0x0][0x2fc] ;  /* 0x00005f80ff0777ac */ /* 0x000eac0008000800 */
[----:B------:R-:W1:Y:S01]  /*0030*/  S2UR UR6, SR_CTAID.X ;  /* 0x00000000000679c3 */ /* 0x000e620000002500 */
[----:B0-----:R-:W-:Y:S01]  /*0040*/  VIADD R1, R1, 0xfffffff8 ;  /* 0xfffffff801017836 */ /* 0x001fe20000000000 */
[----:B------:R-:W-:Y:S01]  /*0050*/  MOV R0, 0x20 ;  /* 0x0000002000007802 */ /* 0x000fe20000000f00 */
[----:B------:R-:W0:Y:S01]  /*0060*/  LDCU.64 UR4, c[0x0][0x358] ;  /* 0x00006b00ff0477ac */ /* 0x000e220008000a00 */
[----:B------:R-:W3:Y:S04]  /*0070*/  LDCU.64 UR8, c[0x4][0x8] ;  /* 0x01000100ff0877ac */ /* 0x000ee80008000a00 */
[----:B------:R-:W1:Y:S08]  /*0080*/  LDC R3, c[0x0][0x360] ;  /* 0x0000d800ff037b82 */ /* 0x000e700000000800 */
[----:B------:R-:W4:Y:S08]  /*0090*/  LDC.64 R8, c[0x0][0x380] ;  /* 0x0000e000ff087b82 */ /* 0x000f300000000a00 */
[----:B------:R5:W2:Y:S01]  /*00a0*/  LDC.64 R10, c[0x4][R0] ;  /* 0x01000000000a7b82 */ /* 0x000aa20000000a00 */
[----:B---3--:R-:W-:Y:S01]  /*00b0*/  IMAD.U32 R4, RZ, RZ, UR8 ;  /* 0x00000008ff047e24 */ /* 0x008fe2000f8e00ff */
[----:B------:R-:W-:Y:S01]  /*00c0*/  MOV R5, UR9 ;  /* 0x0000000900057c02 */ /* 0x000fe20008000f00 */
[----:B-1----:R-:W-:Y:S01]  /*00d0*/  IMAD R2, R3, UR6, R2 ;  /* 0x0000000603027c24 */ /* 0x002fe2000f8e0202 */
[----:B------:R-:W1:Y:S04]  /*00e0*/  LDCU UR6, c[0x0][0x2f8] ;  /* 0x00005f00ff0677ac */ /* 0x000e680008000800 */
[----:B------:R-:W-:Y:S01]  /*00f0*/  MOV R3, R2 ;  /* 0x0000000200037202 */ /* 0x000fe20000000f00 */
[----:B----4-:R-:W-:-:S04]  /*0100*/  IMAD.WIDE R8, R2, 0x4, R8 ;  /* 0x0000000402087825 */ /* 0x010fc800078e0208 */
[----:B------:R5:W-:Y:S04]  /*0110*/  STL.64 [R1], R2 ;  /* 0x0000000201007387 */ /* 0x000be80000100a00 */
[----:B0-----:R5:W-:Y:S01]  /*0120*/  STG.E desc[UR4][R8.64], R2 ;  /* 0x0000000208007986 */ /* 0x001be2000c101904 */
[----:B-1----:R-:W-:-:S05]  /*0130*/  IADD3 R6, P0, PT, R1, UR6, RZ ;  /* 0x0000000601067c10 */ /* 0x002fca000ff1e0ff */
[----:B--2---:R-:W-:-:S08]  /*0140*/  IMAD.X R7, RZ, RZ, UR7, P0 ;  /* 0x00000007ff077e24 */ /* 0x004fd000080e06ff */
[----:B------:R-:W-:-:S07]  /*0150*/  LEPC R20, `(.L_x_5) ;  /* 0x000000001014794e */ /* 0x000fce0000000000 */
[----:B-----5:R-:W-:Y:S05]  /*0160*/  CALL.ABS.NOINC R10 ;  /* 0x000000000a007343 */ /* 0x020fea0003c00000 */
.L_x_5:
[----:B------:R-:W-:Y:S05]  /*0170*/  EXIT ;  /* 0x000000000000794d */ /* 0x000fea0003800000 */
.L_x_6:
        /* <DEDUP_REMOVED lines=16> */
.L_x_12:


//--------------------- .text._Z6test01v          --------------------------
	.section	.text._Z6test01v,"ax",@progbits
	.align	128
        .global         _Z6test01v
        .type           _Z6test01v,@function
        .size           _Z6test01v,(.L_x_13 - _Z6test01v)
        .other          _Z6test01v,@"STO_CUDA_ENTRY STV_DEFAULT"
_Z6test01v:
.text._Z6test01v:
[----:B------:R-:W0:Y:S01]  /*0000*/  LDC R1, c[0x0][0x37c] ;  /* 0x0000df00ff017b82 */ /* 0x000e220000000800 */
[----:B------:R-:W1:Y:S01]  /*0010*/  S2R R9, SR_TID.X ;  /* 0x0000000000097919 */ /* 0x000e620000002100 */
[----:B------:R-:W-:Y:S01]  /*0020*/  MOV R2, 0x20 ;  /* 0x0000002000027802 */ /* 0x000fe20000000f00 */
[----:B0-----:R-:W-:Y:S01]  /*0030*/  VIADD R1, R1, 0xfffffff0 ;  /* 0xfffffff001017836 */ /* 0x001fe20000000000 */
[----:B------:R-:W0:Y:S01]  /*0040*/  LDCU UR4, c[0x0][0x2f8] ;  /* 0x00005f00ff0477ac */ /* 0x000e220008000800 */
[----:B------:R-:W2:Y:S03]  /*0050*/  S2R R8, SR_CTAID.X ;  /* 0x0000000000087919 */ /* 0x000ea60000002500 */
[----:B------:R-:W3:Y:S01]  /*0060*/  LDC.64 R2, c[0x4][R2] ;  /* 0x0100000002027b82 */ /* 0x000ee20000000a00 */
[----:B------:R-:W4:Y:S01]  /*0070*/  LDCU.64 UR6, c[0x4][URZ] ;  /* 0x01000000ff0677ac */ /* 0x000f220008000a00 */
[----:B------:R-:W5:Y:S01]  /*0080*/  LDCU UR5, c[0x0][0x2fc] ;  /* 0x00005f80ff0577ac */ /* 0x000f620008000800 */
[----:B0-----:R-:W-:Y:S01]  /*0090*/  IADD3 R6, P0, PT, R1, UR4, RZ ;  /* 0x0000000401067c10 */ /* 0x001fe2000ff1e0ff */
[----:B----4-:R-:W-:-:S02]  /*00a0*/  IMAD.U32 R4, RZ, RZ, UR6 ;  /* 0x00000006ff047e24 */ /* 0x010fc4000f8e00ff */
[----:B------:R-:W-:Y:S02]  /*00b0*/  IMAD.U32 R5, RZ, RZ, UR7 ;  /* 0x00000007ff057e24 */ /* 0x000fe4000f8e00ff */
[----:B-----5:R-:W-:Y:S01]  /*00c0*/  IMAD.X R7, RZ, RZ, UR5, P0 ;  /* 0x00000005ff077e24 */ /* 0x020fe200080e06ff */
[----:B-1----:R-:W-:Y:S01]  /*00d0*/  SHF.R.U32.HI R0, RZ, 0x5, R9 ;  /* 0x00000005ff007819 */ /* 0x002fe20000011609 */
[----:B--2---:R0:W-:Y:S04]  /*00e0*/  STL.64 [R1], R8 ;  /* 0x0000000801007387 */ /* 0x0041e80000100a00 */
[----:B------:R0:W-:Y:S02]  /*00f0*/  STL [R1+0x8], R0 ;  /* 0x0000080001007387 */ /* 0x0001e40000100800 */
[----:B------:R-:W-:-:S07]  /*0100*/  LEPC R20, `(.L_x_7) ;  /* 0x000000001014794e */ /* 0x000fce0000000000 */
[----:B0--3--:R-:W-:Y:S05]  /*0110*/  CALL.ABS.NOINC R2 ;  /* 0x0000000002007343 */ /* 0x009fea0003c00000 */
.L_x_7:
[----:B------:R-:W-:Y:S05]  /*0120*/  EXIT ;  /* 0x000000000000794d */ /* 0x000fea0003800000 */
.L_x_8:
        /* <DEDUP_REMOVED lines=13> */
.L_x_13:


//--------------------- .nv.global.init           --------------------------
	.section	.nv.global.init,"aw",@progbits
.nv.global.init:
	.type		$str$1,@object
	.size		$str$1,($str$2 - $str$1)
$str$1:
        /*0000*/ 	.byte	0x0a, 0x61, 0x5b, 0x25, 0x64, 0x5d, 0x20, 0x3d, 0x20, 0x25, 0x64, 0x00
	.type		$str$2,@object
	.size		$str$2,($str$3 - $str$2)
$str$2:
        /*000c*/ 	.byte	0x0a, 0x48, 0x65, 0x6c, 0x6c, 0x6f, 0x20, 0x57, 0x6f, 0x72, 0x6c, 0x64, 0x20, 0x66, 0x72, 0x6f
        /*001c*/ 	.byte	0x6d, 0x20, 0x47, 0x50, 0x55, 0x21, 0x0a, 0x00
	.type		$str$3,@object
	.size		$str$3,($str - $str$3)
$str$3:
        /*0024*/ 	.byte	0x0a, 0x54, 0x68, 0x65, 0x20, 0x62, 0x6c, 0x6f, 0x63, 0x6b, 0x20, 0x49, 0x44, 0x20, 0x69, 0x73
        /*0034*/ 	.byte	0x20, 0x25, 0x64, 0x20, 0x2d, 0x2d, 0x2d, 0x20, 0x54, 0x68, 0x65, 0x20, 0x74, 0x68, 0x72, 0x65
        /*0044*/ 	.byte	0x61, 0x64, 0x20, 0x49, 0x44, 0x20, 0x69, 0x73, 0x20, 0x25, 0x64, 0x20, 0x2d, 0x2d, 0x2d, 0x20
        /*0054*/ 	.byte	0x74, 0x69, 0x64, 0x20, 0x69, 0x73, 0x20, 0x25, 0x64, 0x00
	.type		$str,@object
	.size		$str,(.L_0 - $str)
$str:
        /*005e*/ 	.byte	0x0a, 0x54, 0x68, 0x65, 0x20, 0x62, 0x6c, 0x6f, 0x63, 0x6b, 0x20, 0x49, 0x44, 0x20, 0x69, 0x73
        /*006e*/ 	.byte	0x20, 0x25, 0x64, 0x20, 0x2d, 0x2d, 0x2d, 0x20, 0x54, 0x68, 0x65, 0x20, 0x74, 0x68, 0x72, 0x65
        /*007e*/ 	.byte	0x61, 0x64, 0x20, 0x49, 0x44, 0x20, 0x69, 0x73, 0x20, 0x25, 0x64, 0x20, 0x2d, 0x2d, 0x2d, 0x20
        /*008e*/ 	.byte	0x54, 0x68, 0x65, 0x20, 0x77, 0x61, 0x72, 0x70, 0x20, 0x49, 0x44, 0x20, 0x69, 0x73, 0x20, 0x25
        /*009e*/ 	.byte	0x64, 0x00
.L_0:


//--------------------- .nv.shared.reserved.0     --------------------------
	.section	.nv.shared.reserved.0,"aw",@nobits
	.weak		__nv_reservedSMEM_offset_0_alias
	.size		__nv_reservedSMEM_offset_0_alias, 0, 64
	.other		__nv_reservedSMEM_offset_0_alias,@"STO_CUDA_RESERVED_SHARED STV_DEFAULT"
__nv_reservedSMEM_offset_0_alias:
	.zero		0
	.zero		64


//--------------------- .nv.constant0._Z9vectorAddPiS_S_i --------------------------
	.section	.nv.constant0._Z9vectorAddPiS_S_i,"a",@progbits
	.sectionflags	@""
	.align	4
.nv.constant0._Z9vectorAddPiS_S_i:
	.zero		924


//--------------------- .nv.constant0._Z6test04v  --------------------------
	.section	.nv.constant0._Z6test04v,"a",@progbits
	.sectionflags	@""
	.align	4
.nv.constant0._Z6test04v:
	.zero		896


//--------------------- .nv.constant0._Z6test03v  --------------------------
	.section	.nv.constant0._Z6test03v,"a",@progbits
	.sectionflags	@""
	.align	4
.nv.constant0._Z6test03v:
	.zero		896


//--------------------- .nv.constant0._Z6test02Pi --------------------------
	.section	.nv.constant0._Z6test02Pi,"a",@progbits
	.sectionflags	@""
	.align	4
.nv.constant0._Z6test02Pi:
	.zero		904


//--------------------- .nv.constant0._Z6test01v  --------------------------
	.section	.nv.constant0._Z6test01v,"a",@progbits
	.sectionflags	@""
	.align	4
.nv.constant0._Z6test01v:
	.zero		896


//--------------------- SYMBOLS --------------------------

	.type		.nv.reservedSmem.offset0,@object
	.size		.nv.reservedSmem.offset0,0x4
	.type		vprintf,@function
